//
// Generated by NVIDIA NVVM Compiler
//
// Compiler Build ID: CL-36424714
// Cuda compilation tools, release 13.0, V13.0.88
// Based on NVVM 20.0.0
//

.version 9.0
.target sm_100
.address_size 64

	// .globl	_Z9vectorAddiPiS_S_

.visible .entry _Z9vectorAddiPiS_S_(
	.param .u32 _Z9vectorAddiPiS_S__param_0,
	.param .u64 .ptr .align 1 _Z9vectorAddiPiS_S__param_1,
	.param .u64 .ptr .align 1 _Z9vectorAddiPiS_S__param_2,
	.param .u64 .ptr .align 1 _Z9vectorAddiPiS_S__param_3
)
{
	.reg .pred 	%p<7>;
	.reg .b32 	%r<46>;
	.reg .b64 	%rd<25>;

	ld.param.u32 	%r12, [_Z9vectorAddiPiS_S__param_0];
	ld.param.u64 	%rd4, [_Z9vectorAddiPiS_S__param_1];
	ld.param.u64 	%rd5, [_Z9vectorAddiPiS_S__param_2];
	ld.param.u64 	%rd6, [_Z9vectorAddiPiS_S__param_3];
	cvta.to.global.u64 	%rd1, %rd6;
	cvta.to.global.u64 	%rd2, %rd5;
	cvta.to.global.u64 	%rd3, %rd4;
	mov.u32 	%r13, %ctaid.x;
	mov.u32 	%r14, %ntid.x;
	mov.u32 	%r15, %tid.x;
	mad.lo.s32 	%r44, %r13, %r14, %r15;
	mov.u32 	%r16, %nctaid.x;
	mul.lo.s32 	%r2, %r14, %r16;
	setp.ge.s32 	%p1, %r44, %r12;
	@%p1 bra 	$L__BB0_7;
	add.s32 	%r17, %r44, %r2;
	max.s32 	%r18, %r12, %r17;
	setp.lt.s32 	%p2, %r17, %r12;
	selp.u32 	%r19, 1, 0, %p2;
	add.s32 	%r20, %r17, %r19;
	sub.s32 	%r21, %r18, %r20;
	div.u32 	%r22, %r21, %r2;
	add.s32 	%r3, %r22, %r19;
	and.b32  	%r23, %r3, 3;
	setp.eq.s32 	%p3, %r23, 3;
	@%p3 bra 	$L__BB0_4;
	add.s32 	%r24, %r3, 1;
	and.b32  	%r25, %r24, 3;
	neg.s32 	%r42, %r25;
$L__BB0_3:
	.pragma "nounroll";
	mul.wide.s32 	%rd7, %r44, 4;
	add.s64 	%rd8, %rd1, %rd7;
	add.s64 	%rd9, %rd2, %rd7;
	add.s64 	%rd10, %rd3, %rd7;
	ld.global.u32 	%r26, [%rd10];
	ld.global.u32 	%r27, [%rd9];
	add.s32 	%r28, %r27, %r26;
	st.global.u32 	[%rd8], %r28;
	add.s32 	%r44, %r44, %r2;
	add.s32 	%r42, %r42, 1;
	setp.ne.s32 	%p4, %r42, 0;
	@%p4 bra 	$L__BB0_3;
$L__BB0_4:
	setp.lt.u32 	%p5, %r3, 3;
	@%p5 bra 	$L__BB0_7;
	mul.wide.s32 	%rd15, %r2, 4;
	shl.b32 	%r41, %r2, 2;
$L__BB0_6:
	mul.wide.s32 	%rd11, %r44, 4;
	add.s64 	%rd12, %rd3, %rd11;
	ld.global.u32 	%r29, [%rd12];
	add.s64 	%rd13, %rd2, %rd11;
	ld.global.u32 	%r30, [%rd13];
	add.s32 	%r31, %r30, %r29;
	add.s64 	%rd14, %rd1, %rd11;
	st.global.u32 	[%rd14], %r31;
	add.s64 	%rd16, %rd12, %rd15;
	ld.global.u32 	%r32, [%rd16];
	add.s64 	%rd17, %rd13, %rd15;
	ld.global.u32 	%r33, [%rd17];
	add.s32 	%r34, %r33, %r32;
	add.s64 	%rd18, %rd14, %rd15;
	st.global.u32 	[%rd18], %r34;
	add.s64 	%rd19, %rd16, %rd15;
	ld.global.u32 	%r35, [%rd19];
	add.s64 	%rd20, %rd17, %rd15;
	ld.global.u32 	%r36, [%rd20];
	add.s32 	%r37, %r36, %r35;
	add.s64 	%rd21, %rd18, %rd15;
	st.global.u32 	[%rd21], %r37;
	add.s64 	%rd22, %rd19, %rd15;
	ld.global.u32 	%r38, [%rd22];
	add.s64 	%rd23, %rd20, %rd15;
	ld.global.u32 	%r39, [%rd23];
	add.s32 	%r40, %r39, %r38;
	add.s64 	%rd24, %rd21, %rd15;
	st.global.u32 	[%rd24], %r40;
	add.s32 	%r44, %r41, %r44;
	setp.lt.s32 	%p6, %r44, %r12;
	@%p6 bra 	$L__BB0_6;
$L__BB0_7:
	ret;

}


// ===== COMPILED SASS (sm_100) =====

	.target	sm_100

	.elftype	@"ET_EXEC"


//--------------------- .note.nv.tkinfo           --------------------------
	.section	.note.nv.tkinfo,"",@"SHT_NOTE"
	.sectionflags	@"SHF_NOTE_NV_TKINFO"
	.tkinfo
        /*0018*/ 	.word	0x00000002
        /*0030*/ 	.string	""
        /*0030*/ 	.string	"ptxas"
        /*0030*/ 	.string	"Cuda compilation tools, release 13.0, V13.0.88"
        /*0030*/ 	.string	"Build cuda_13.0.r13.0/compiler.36424714_0"
        /*0030*/ 	.string	"-arch sm_100 -m 64 "



//--------------------- .note.nv.cuinfo           --------------------------
	.section	.note.nv.cuinfo,"",@"SHT_NOTE"
	.sectionflags	@"SHF_NOTE_NV_CUINFO"
        /*0018*/ 	.short	0x0002
        /*001a*/ 	.short	0x0064
        /*001c*/ 	.short	0x0082
	.zero		2


//--------------------- .nv.info                  --------------------------
	.section	.nv.info,"",@"SHT_CUDA_INFO"
	.align	4


	//----- nvinfo : EIATTR_REGCOUNT
	.align		4
        /*0000*/ 	.byte	0x04, 0x2f
        /*0002*/ 	.short	(.L_1 - .L_0)
	.align		4
.L_0:
        /*0004*/ 	.word	index@(_Z9vectorAddiPiS_S_)
        /*0008*/ 	.word	0x0000001a


	//----- nvinfo : EIATTR_FRAME_SIZE
	.align		4
.L_1:
        /*000c*/ 	.byte	0x04, 0x11
        /*000e*/ 	.short	(.L_3 - .L_2)
	.align		4
.L_2:
        /*0010*/ 	.word	index@(_Z9vectorAddiPiS_S_)
        /*0014*/ 	.word	0x00000000


	//----- nvinfo : EIATTR_MIN_STACK_SIZE
	.align		4
.L_3:
        /*0018*/ 	.byte	0x04, 0x12
        /*001a*/ 	.short	(.L_5 - .L_4)
	.align		4
.L_4:
        /*001c*/ 	.word	index@(_Z9vectorAddiPiS_S_)
        /*0020*/ 	.word	0x00000000
.L_5:


//--------------------- .nv.compat                --------------------------
	.section	.nv.compat,"",@"SHT_CUDA_COMPAT_INFO"
	.align	4
        /*0000*/ 	.byte	0x02, 0x09, 0x00, 0x00, 0x02, 0x02, 0x01, 0x00, 0x02, 0x05, 0x05, 0x00, 0x03, 0x07, 0x01, 0x01
        /*0010*/ 	.byte	0x02, 0x03, 0x00, 0x00, 0x02, 0x06, 0x01, 0x00, 0x04, 0x0b, 0x08, 0x00, 0x09, 0x00, 0x00, 0x00
        /*0020*/ 	.byte	0x00, 0x00, 0x00, 0x00


//--------------------- .nv.info._Z9vectorAddiPiS_S_ --------------------------
	.section	.nv.info._Z9vectorAddiPiS_S_,"",@"SHT_CUDA_INFO"
	.sectionflags	@""
	.align	4


	//----- nvinfo : EIATTR_CUDA_API_VERSION
	.align		4
        /*0000*/ 	.byte	0x04, 0x37
        /*0002*/ 	.short	(.L_7 - .L_6)
.L_6:
        /*0004*/ 	.word	0x00000082


	//----- nvinfo : EIATTR_KPARAM_INFO
	.align		4
.L_7:
        /*0008*/ 	.byte	0x04, 0x17
        /*000a*/ 	.short	(.L_9 - .L_8)
.L_8:
        /*000c*/ 	.word	0x00000000
        /*0010*/ 	.short	0x0003
        /*0012*/ 	.short	0x0018
        /*0014*/ 	.byte	0x00, 0xf5, 0x21, 0x00


	//----- nvinfo : EIATTR_KPARAM_INFO
	.align		4
.L_9:
        /*0018*/ 	.byte	0x04, 0x17
        /*001a*/ 	.short	(.L_11 - .L_10)
.L_10:
        /*001c*/ 	.word	0x00000000
        /*0020*/ 	.short	0x0002
        /*0022*/ 	.short	0x0010
        /*0024*/ 	.byte	0x00, 0xf5, 0x21, 0x00


	//----- nvinfo : EIATTR_KPARAM_INFO
	.align		4
.L_11:
        /*0028*/ 	.byte	0x04, 0x17
        /*002a*/ 	.short	(.L_13 - .L_12)
.L_12:
        /*002c*/ 	.word	0x00000000
        /*0030*/ 	.short	0x0001
        /*0032*/ 	.short	0x0008
        /*0034*/ 	.byte	0x00, 0xf5, 0x21, 0x00


	//----- nvinfo : EIATTR_KPARAM_INFO
	.align		4
.L_13:
        /*0038*/ 	.byte	0x04, 0x17
        /*003a*/ 	.short	(.L_15 - .L_14)
.L_14:
        /*003c*/ 	.word	0x00000000
        /*0040*/ 	.short	0x0000
        /*0042*/ 	.short	0x0000
        /*0044*/ 	.byte	0x00, 0xf0, 0x11, 0x00


	//----- nvinfo : EIATTR_SPARSE_MMA_MASK
	.align		4
.L_15:
        /*0048*/ 	.byte	0x03, 0x50
        /*004a*/ 	.short	0x0000


	//----- nvinfo : EIATTR_MAXREG_COUNT
	.align		4
        /*004c*/ 	.byte	0x03, 0x1b
        /*004e*/ 	.short	0x00ff


	//----- nvinfo : EIATTR_MERCURY_ISA_VERSION
	.align		4
        /*0050*/ 	.byte	0x03, 0x5f
        /*0052*/ 	.short	0x0101


	//----- nvinfo : EIATTR_VRC_CTA_INIT_COUNT
	.align		4
        /*0054*/ 	.byte	0x02, 0x4a
	.zero		1
	.zero		1


	//----- nvinfo : EIATTR_EXIT_INSTR_OFFSETS
	.align		4
        /*0058*/ 	.byte	0x04, 0x1c
        /*005a*/ 	.short	(.L_17 - .L_16)


	//   ....[0]....
.L_16:
        /*005c*/ 	.word	0x00000090


	//   ....[1]....
        /*0060*/ 	.word	0x000003a0


	//   ....[2]....
        /*0064*/ 	.word	0x000005d0


	//----- nvinfo : EIATTR_CRS_STACK_SIZE
	.align		4
.L_17:
        /*0068*/ 	.byte	0x04, 0x1e
        /*006a*/ 	.short	(.L_19 - .L_18)
.L_18:
        /*006c*/ 	.word	0x00000000


	//----- nvinfo : EIATTR_CBANK_PARAM_SIZE
	.align		4
.L_19:
        /*0070*/ 	.byte	0x03, 0x19
        /*0072*/ 	.short	0x0020


	//----- nvinfo : EIATTR_PARAM_CBANK
	.align		4
        /*0074*/ 	.byte	0x04, 0x0a
        /*0076*/ 	.short	(.L_21 - .L_20)
	.align		4
.L_20:
        /*0078*/ 	.word	index@(.nv.constant0._Z9vectorAddiPiS_S_)
        /*007c*/ 	.short	0x0380
        /*007e*/ 	.short	0x0020


	//----- nvinfo : EIATTR_SW_WAR
	.align		4
.L_21:
        /*0080*/ 	.byte	0x04, 0x36
        /*0082*/ 	.short	(.L_23 - .L_22)
.L_22:
        /*0084*/ 	.word	0x00000008
.L_23:


//--------------------- .nv.callgraph             --------------------------
	.section	.nv.callgraph,"",@"SHT_CUDA_CALLGRAPH"
	.align	4
	.sectionentsize	8
	.align		4
        /*0000*/ 	.word	0x00000000
	.align		4
        /*0004*/ 	.word	0xffffffff
	.align		4
        /*0008*/ 	.word	0x00000000
	.align		4
        /*000c*/ 	.word	0xfffffffe
	.align		4
        /*0010*/ 	.word	0x00000000
	.align		4
        /*0014*/ 	.word	0xfffffffd
	.align		4
        /*0018*/ 	.word	0x00000000
	.align		4
        /*001c*/ 	.word	0xfffffffc


//--------------------- .text._Z9vectorAddiPiS_S_ --------------------------
	.section	.text._Z9vectorAddiPiS_S_,"ax",@progbits
	.align	128
        .global         _Z9vectorAddiPiS_S_
        .type           _Z9vectorAddiPiS_S_,@function
        .size           _Z9vectorAddiPiS_S_,(.L_x_5 - _Z9vectorAddiPiS_S_)
        .other          _Z9vectorAddiPiS_S_,@"STO_CUDA_ENTRY STV_DEFAULT"
_Z9vectorAddiPiS_S_:
.text._Z9vectorAddiPiS_S_:
[----:B------:R-:W-:Y:S01]  /*0000*/  LDC R1, c[0x0][0x37c] ;  /* 0x0000df00ff017b82 */ /* 0x000fe20000000800 */
[----:B------:R-:W0:Y:S07]  /*0010*/  S2R R3, SR_TID.X ;  /* 0x0000000000037919 */ /* 0x000e2e0000002100 */
[----:B------:R-:W0:Y:S01]  /*0020*/  S2UR UR4, SR_CTAID.X ;  /* 0x00000000000479c3 */ /* 0x000e220000002500 */
[----:B------:R-:W1:Y:S07]  /*0030*/  LDCU UR6, c[0x0][0x380] ;  /* 0x00007000ff0677ac */ /* 0x000e6e0008000800 */
[----:B------:R-:W0:Y:S01]  /*0040*/  LDC R0, c[0x0][0x360] ;  /* 0x0000d800ff007b82 */ /* 0x000e220000000800 */
[----:B------:R-:W2:Y:S01]  /*0050*/  LDCU UR5, c[0x0][0x370] ;  /* 0x00006e00ff0577ac */ /* 0x000ea20008000800 */
[----:B0-----:R-:W-:-:S02]  /*0060*/  IMAD R3, R0, UR4, R3 ;  /* 0x0000000400037c24 */ /* 0x001fc4000f8e0203 */
[----:B--2---:R-:W-:-:S03]  /*0070*/  IMAD R0, R0, UR5, RZ ;  /* 0x0000000500007c24 */ /* 0x004fc6000f8e02ff */
[----:B-1----:R-:W-:-:S13]  /*0080*/  ISETP.GE.AND P0, PT, R3, UR6, PT ;  /* 0x0000000603007c0c */ /* 0x002fda000bf06270 */
[----:B------:R-:W-:Y:S05]  /*0090*/  @P0 EXIT ;  /* 0x000000000000094d */ /* 0x000fea0003800000 */
[----:B------:R-:W0:Y:S01]  /*00a0*/  I2F.U32.RP R8, R0 ;  /* 0x0000000000087306 */ /* 0x000e220000209000 */
[C---:B------:R-:W-:Y:S01]  /*00b0*/  IMAD.IADD R2, R0.reuse, 0x1, R3 ;  /* 0x0000000100027824 */ /* 0x040fe200078e0203 */
[----:B------:R-:W-:Y:S01]  /*00c0*/  IADD3 R9, PT, PT, RZ, -R0, RZ ;  /* 0x80000000ff097210 */ /* 0x000fe20007ffe0ff */
[----:B------:R-:W1:Y:S01]  /*00d0*/  LDCU.64 UR4, c[0x0][0x358] ;  /* 0x00006b00ff0477ac */ /* 0x000e620008000a00 */
[----:B------:R-:W-:Y:S01]  /*00e0*/  ISETP.NE.U32.AND P2, PT, R0, RZ, PT ;  /* 0x000000ff0000720c */ /* 0x000fe20003f45070 */
[----:B------:R-:W-:Y:S01]  /*00f0*/  BSSY.RECONVERGENT B0, `(.L_x_0) ;  /* 0x000002a000007945 */ /* 0x000fe20003800200 */
[C---:B------:R-:W-:Y:S02]  /*0100*/  ISETP.GE.AND P0, PT, R2.reuse, UR6, PT ;  /* 0x0000000602007c0c */ /* 0x040fe4000bf06270 */
[----:B------:R-:W-:Y:S02]  /*0110*/  VIMNMX R7, PT, PT, R2, UR6, !PT ;  /* 0x0000000602077c48 */ /* 0x000fe4000ffe0100 */
[----:B------:R-:W-:-:S04]  /*0120*/  SEL R6, RZ, 0x1, P0 ;  /* 0x00000001ff067807 */ /* 0x000fc80000000000 */
[----:B------:R-:W-:Y:S01]  /*0130*/  IADD3 R7, PT, PT, R7, -R2, -R6 ;  /* 0x8000000207077210 */ /* 0x000fe20007ffe806 */
[----:B0-----:R-:W0:Y:S02]  /*0140*/  MUFU.RCP R8, R8 ;  /* 0x0000000800087308 */ /* 0x001e240000001000 */
[----:B0-----:R-:W-:-:S06]  /*0150*/  IADD3 R4, PT, PT, R8, 0xffffffe, RZ ;  /* 0x0ffffffe08047810 */ /* 0x001fcc0007ffe0ff */
[----:B------:R0:W2:Y:S02]  /*0160*/  F2I.FTZ.U32.TRUNC.NTZ R5, R4 ;  /* 0x0000000400057305 */ /* 0x0000a4000021f000 */
[----:B0-----:R-:W-:Y:S02]  /*0170*/  HFMA2 R4, -RZ, RZ, 0, 0 ;  /* 0x00000000ff047431 */ /* 0x001fe400000001ff */
[----:B--2---:R-:W-:-:S04]  /*0180*/  IMAD R9, R9, R5, RZ ;  /* 0x0000000509097224 */ /* 0x004fc800078e02ff */
[----:B------:R-:W-:-:S06]  /*0190*/  IMAD.HI.U32 R8, R5, R9, R4 ;  /* 0x0000000905087227 */ /* 0x000fcc00078e0004 */
[----:B------:R-:W-:-:S04]  /*01a0*/  IMAD.HI.U32 R5, R8, R7, RZ ;  /* 0x0000000708057227 */ /* 0x000fc800078e00ff */
[----:B------:R-:W-:-:S04]  /*01b0*/  IMAD.MOV R2, RZ, RZ, -R5 ;  /* 0x000000ffff027224 */ /* 0x000fc800078e0a05 */
[----:B------:R-:W-:-:S05]  /*01c0*/  IMAD R7, R0, R2, R7 ;  /* 0x0000000200077224 */ /* 0x000fca00078e0207 */
[----:B------:R-:W-:-:S13]  /*01d0*/  ISETP.GE.U32.AND P0, PT, R7, R0, PT ;  /* 0x000000000700720c */ /* 0x000fda0003f06070 */
[----:B------:R-:W-:Y:S02]  /*01e0*/  @P0 IADD3 R7, PT, PT, -R0, R7, RZ ;  /* 0x0000000700070210 */ /* 0x000fe40007ffe1ff */
[----:B------:R-:W-:Y:S02]  /*01f0*/  @P0 IADD3 R5, PT, PT, R5, 0x1, RZ ;  /* 0x0000000105050810 */ /* 0x000fe40007ffe0ff */
[----:B------:R-:W-:-:S13]  /*0200*/  ISETP.GE.U32.AND P1, PT, R7, R0, PT ;  /* 0x000000000700720c */ /* 0x000fda0003f26070 */
[----:B------:R-:W-:Y:S01]  /*0210*/  @P1 VIADD R5, R5, 0x1 ;  /* 0x0000000105051836 */ /* 0x000fe20000000000 */
[----:B------:R-:W-:-:S04]  /*0220*/  @!P2 LOP3.LUT R5, RZ, R0, RZ, 0x33, !PT ;  /* 0x00000000ff05a212 */ /* 0x000fc800078e33ff */
[----:B------:R-:W-:-:S04]  /*0230*/  IADD3 R2, PT, PT, R6, R5, RZ ;  /* 0x0000000506027210 */ /* 0x000fc80007ffe0ff */
[C---:B------:R-:W-:Y:S02]  /*0240*/  LOP3.LUT R4, R2.reuse, 0x3, RZ, 0xc0, !PT ;  /* 0x0000000302047812 */ /* 0x040fe400078ec0ff */
[----:B------:R-:W-:Y:S02]  /*0250*/  ISETP.GE.U32.AND P1, PT, R2, 0x3, PT ;  /* 0x000000030200780c */ /* 0x000fe40003f26070 */
[----:B------:R-:W-:-:S13]  /*0260*/  ISETP.NE.AND P0, PT, R4, 0x3, PT ;  /* 0x000000030400780c */ /* 0x000fda0003f05270 */
[----:B-1----:R-:W-:Y:S05]  /*0270*/  @!P0 BRA `(.L_x_1) ;  /* 0x0000000000448947 */ /* 0x002fea0003800000 */
[----:B------:R-:W0:Y:S01]  /*0280*/  LDC.64 R4, c[0x0][0x388] ;  /* 0x0000e200ff047b82 */ /* 0x000e220000000a00 */
[----:B------:R-:W-:-:S04]  /*0290*/  IADD3 R2, PT, PT, R2, 0x1, RZ ;  /* 0x0000000102027810 */ /* 0x000fc80007ffe0ff */
[----:B------:R-:W-:-:S03]  /*02a0*/  LOP3.LUT R2, R2, 0x3, RZ, 0xc0, !PT ;  /* 0x0000000302027812 */ /* 0x000fc600078ec0ff */
[----:B------:R-:W1:Y:S02]  /*02b0*/  LDC.64 R6, c[0x0][0x390] ;  /* 0x0000e400ff067b82 */ /* 0x000e640000000a00 */
[----:B------:R-:W-:-:S06]  /*02c0*/  IMAD.MOV R2, RZ, RZ, -R2 ;  /* 0x000000ffff027224 */ /* 0x000fcc00078e0a02 */
[----:B------:R-:W2:Y:S02]  /*02d0*/  LDC.64 R8, c[0x0][0x398] ;  /* 0x0000e600ff087b82 */ /* 0x000ea40000000a00 */
.L_x_2:
[----:B-1----:R-:W-:-:S04]  /*02e0*/  IMAD.WIDE R12, R3, 0x4, R6 ;  /* 0x00000004030c7825 */ /* 0x002fc800078e0206 */
[C---:B0-----:R-:W-:Y:S02]  /*02f0*/  IMAD.WIDE R14, R3.reuse, 0x4, R4 ;  /* 0x00000004030e7825 */ /* 0x041fe400078e0204 */
[----:B---3--:R-:W3:Y:S04]  /*0300*/  LDG.E R13, desc[UR4][R12.64] ;  /* 0x000000040c0d7981 */ /* 0x008ee8000c1e1900 */
[----:B------:R-:W3:Y:S01]  /*0310*/  LDG.E R14, desc[UR4][R14.64] ;  /* 0x000000040e0e7981 */ /* 0x000ee2000c1e1900 */
[----:B--2---:R-:W-:Y:S01]  /*0320*/  IMAD.WIDE R10, R3, 0x4, R8 ;  /* 0x00000004030a7825 */ /* 0x004fe200078e0208 */
[----:B------:R-:W-:-:S03]  /*0330*/  IADD3 R2, PT, PT, R2, 0x1, RZ ;  /* 0x0000000102027810 */ /* 0x000fc60007ffe0ff */
[----:B------:R-:W-:Y:S01]  /*0340*/  IMAD.IADD R3, R0, 0x1, R3 ;  /* 0x0000000100037824 */ /* 0x000fe200078e0203 */
[----:B------:R-:W-:Y:S02]  /*0350*/  ISETP.NE.AND P0, PT, R2, RZ, PT ;  /* 0x000000ff0200720c */ /* 0x000fe40003f05270 */
[----:B---3--:R-:W-:-:S05]  /*0360*/  IADD3 R17, PT, PT, R14, R13, RZ ;  /* 0x0000000d0e117210 */ /* 0x008fca0007ffe0ff */
[----:B------:R3:W-:Y:S06]  /*0370*/  STG.E desc[UR4][R10.64], R17 ;  /* 0x000000110a007986 */ /* 0x0007ec000c101904 */
[----:B------:R-:W-:Y:S05]  /*0380*/  @P0 BRA `(.L_x_2) ;  /* 0xfffffffc00d40947 */ /* 0x000fea000383ffff */
.L_x_1:
[----:B------:R-:W-:Y:S05]  /*0390*/  BSYNC.RECONVERGENT B0 ;  /* 0x0000000000007941 */ /* 0x000fea0003800200 */
.L_x_0:
[----:B------:R-:W-:Y:S05]  /*03a0*/  @!P1 EXIT ;  /* 0x000000000000994d */ /* 0x000fea0003800000 */
.L_x_3:
[----:B------:R-:W3:Y:S08]  /*03b0*/  LDC.64 R4, c[0x0][0x388] ;  /* 0x0000e200ff047b82 */ /* 0x000ef00000000a00 */
[----:B------:R-:W0:Y:S01]  /*03c0*/  LDC.64 R6, c[0x0][0x390] ;  /* 0x0000e400ff067b82 */ /* 0x000e220000000a00 */
[----:B---3--:R-:W-:-:S07]  /*03d0*/  IMAD.WIDE R10, R3, 0x4, R4 ;  /* 0x00000004030a7825 */ /* 0x008fce00078e0204 */
[----:B------:R-:W1:Y:S01]  /*03e0*/  LDC.64 R4, c[0x0][0x398] ;  /* 0x0000e600ff047b82 */ /* 0x000e620000000a00 */
[----:B--2---:R-:W2:Y:S01]  /*03f0*/  LDG.E R2, desc[UR4][R10.64] ;  /* 0x000000040a027981 */ /* 0x004ea2000c1e1900 */
[----:B0-----:R-:W-:-:S05]  /*0400*/  IMAD.WIDE R12, R3, 0x4, R6 ;  /* 0x00000004030c7825 */ /* 0x001fca00078e0206 */
[----:B------:R-:W2:Y:S01]  /*0410*/  LDG.E R7, desc[UR4][R12.64] ;  /* 0x000000040c077981 */ /* 0x000ea2000c1e1900 */
[----:B-1----:R-:W-:-:S04]  /*0420*/  IMAD.WIDE R16, R3, 0x4, R4 ;  /* 0x0000000403107825 */ /* 0x002fc800078e0204 */
[----:B------:R-:W-:Y:S01]  /*0430*/  IMAD.WIDE R4, R0, 0x4, R10 ;  /* 0x0000000400047825 */ /* 0x000fe200078e020a */
[----:B--2---:R-:W-:-:S03]  /*0440*/  IADD3 R19, PT, PT, R2, R7, RZ ;  /* 0x0000000702137210 */ /* 0x004fc60007ffe0ff */
[C---:B------:R-:W-:Y:S02]  /*0450*/  IMAD.WIDE R6, R0.reuse, 0x4, R12 ;  /* 0x0000000400067825 */ /* 0x040fe400078e020c */
[----:B------:R0:W-:Y:S04]  /*0460*/  STG.E desc[UR4][R16.64], R19 ;  /* 0x0000001310007986 */ /* 0x0001e8000c101904 */
[----:B------:R-:W2:Y:S04]  /*0470*/  LDG.E R2, desc[UR4][R4.64] ;  /* 0x0000000404027981 */ /* 0x000ea8000c1e1900 */
[----:B------:R-:W2:Y:S01]  /*0480*/  LDG.E R15, desc[UR4][R6.64] ;  /* 0x00000004060f7981 */ /* 0x000ea2000c1e1900 */
[----:B------:R-:W-:-:S04]  /*0490*/  IMAD.WIDE R8, R0, 0x4, R16 ;  /* 0x0000000400087825 */ /* 0x000fc800078e0210 */
[----:B------:R-:W-:-:S04]  /*04a0*/  IMAD.WIDE R10, R0, 0x4, R4 ;  /* 0x00000004000a7825 */ /* 0x000fc800078e0204 */
[----:B------:R-:W-:Y:S01]  /*04b0*/  IMAD.WIDE R12, R0, 0x4, R6 ;  /* 0x00000004000c7825 */ /* 0x000fe200078e0206 */
[----:B--2---:R-:W-:-:S05]  /*04c0*/  IADD3 R21, PT, PT, R2, R15, RZ ;  /* 0x0000000f02157210 */ /* 0x004fca0007ffe0ff */
[----:B------:R1:W-:Y:S04]  /*04d0*/  STG.E desc[UR4][R8.64], R21 ;  /* 0x0000001508007986 */ /* 0x0003e8000c101904 */
[----:B------:R-:W2:Y:S04]  /*04e0*/  LDG.E R2, desc[UR4][R10.64] ;  /* 0x000000040a027981 */ /* 0x000ea8000c1e1900 */
[----:B------:R-:W2:Y:S01]  /*04f0*/  LDG.E R23, desc[UR4][R12.64] ;  /* 0x000000040c177981 */ /* 0x000ea2000c1e1900 */
[----:B------:R-:W-:-:S04]  /*0500*/  IMAD.WIDE R14, R0, 0x4, R8 ;  /* 0x00000004000e7825 */ /* 0x000fc800078e0208 */
[----:B------:R-:W-:-:S04]  /*0510*/  IMAD.WIDE R4, R0, 0x4, R10 ;  /* 0x0000000400047825 */ /* 0x000fc800078e020a */
[----:B------:R-:W-:-:S04]  /*0520*/  IMAD.WIDE R6, R0, 0x4, R12 ;  /* 0x0000000400067825 */ /* 0x000fc800078e020c */
[----:B--2---:R-:W-:-:S05]  /*0530*/  IMAD.IADD R23, R2, 0x1, R23 ;  /* 0x0000000102177824 */ /* 0x004fca00078e0217 */
[----:B------:R2:W-:Y:S04]  /*0540*/  STG.E desc[UR4][R14.64], R23 ;  /* 0x000000170e007986 */ /* 0x0005e8000c101904 */
[----:B------:R-:W1:Y:S04]  /*0550*/  LDG.E R4, desc[UR4][R4.64] ;  /* 0x0000000404047981 */ /* 0x000e68000c1e1900 */
[----:B------:R-:W1:Y:S01]  /*0560*/  LDG.E R7, desc[UR4][R6.64] ;  /* 0x0000000406077981 */ /* 0x000e62000c1e1900 */
[C---:B0-----:R-:W-:Y:S01]  /*0570*/  IMAD.WIDE R16, R0.reuse, 0x4, R14 ;  /* 0x0000000400107825 */ /* 0x041fe200078e020e */
[----:B------:R-:W-:-:S04]  /*0580*/  LEA R3, R0, R3, 0x2 ;  /* 0x0000000300037211 */ /* 0x000fc800078e10ff */
[----:B------:R-:W-:Y:S02]  /*0590*/  ISETP.GE.AND P0, PT, R3, UR6, PT ;  /* 0x0000000603007c0c */ /* 0x000fe4000bf06270 */
[----:B-1----:R-:W-:-:S05]  /*05a0*/  IADD3 R9, PT, PT, R4, R7, RZ ;  /* 0x0000000704097210 */ /* 0x002fca0007ffe0ff */
[----:B------:R2:W-:Y:S06]  /*05b0*/  STG.E desc[UR4][R16.64], R9 ;  /* 0x0000000910007986 */ /* 0x0005ec000c101904 */
[----:B------:R-:W-:Y:S05]  /*05c0*/  @!P0 BRA `(.L_x_3) ;  /* 0xfffffffc00788947 */ /* 0x000fea000383ffff */
[----:B------:R-:W-:Y:S05]  /*05d0*/  EXIT ;  /* 0x000000000000794d */ /* 0x000fea0003800000 */
.L_x_4:
[----:B------:R-:W-:-:S00]  /*05e0*/  BRA `(.L_x_4) ;  /* 0xfffffffc00fc7947 */ /* 0x000fc0000383ffff */
[----:B------:R-:W-:-:S00]  /*05f0*/  NOP ;  /* 0x0000000000007918 */ /* 0x000fc00000000000 */
        /* <DEDUP_REMOVED lines=8> */
.L_x_5:


//--------------------- .nv.shared.reserved.0     --------------------------
	.section	.nv.shared.reserved.0,"aw",@nobits
	.weak		__nv_reservedSMEM_offset_0_alias
	.size		__nv_reservedSMEM_offset_0_alias, 0, 64
	.other		__nv_reservedSMEM_offset_0_alias,@"STO_CUDA_RESERVED_SHARED STV_DEFAULT"
__nv_reservedSMEM_offset_0_alias:
	.zero		0
	.zero		64


//--------------------- .nv.constant0._Z9vectorAddiPiS_S_ --------------------------
	.section	.nv.constant0._Z9vectorAddiPiS_S_,"a",@progbits
	.sectionflags	@""
	.align	4
.nv.constant0._Z9vectorAddiPiS_S_:
	.zero		928


//--------------------- SYMBOLS --------------------------

	.type		.nv.reservedSmem.offset0,@object
	.size		.nv.reservedSmem.offset0,0x4
